//
// Generated by NVIDIA NVVM Compiler
//
// Compiler Build ID: CL-36424714
// Cuda compilation tools, release 13.0, V13.0.88
// Based on NVVM 20.0.0
//

.version 9.0
.target sm_100
.address_size 64

	// .globl	_Z9matVecMulPiS_S_

.visible .entry _Z9matVecMulPiS_S_(
	.param .u64 .ptr .align 1 _Z9matVecMulPiS_S__param_0,
	.param .u64 .ptr .align 1 _Z9matVecMulPiS_S__param_1,
	.param .u64 .ptr .align 1 _Z9matVecMulPiS_S__param_2
)
{
	.reg .pred 	%p<2>;
	.reg .b32 	%r<27>;
	.reg .b64 	%rd<12>;

	ld.param.u64 	%rd1, [_Z9matVecMulPiS_S__param_0];
	ld.param.u64 	%rd2, [_Z9matVecMulPiS_S__param_1];
	ld.param.u64 	%rd3, [_Z9matVecMulPiS_S__param_2];
	mov.u32 	%r2, %ctaid.x;
	mov.u32 	%r3, %ntid.x;
	mov.u32 	%r4, %tid.x;
	mad.lo.s32 	%r1, %r2, %r3, %r4;
	setp.gt.s32 	%p1, %r1, 9;
	@%p1 bra 	$L__BB0_2;
	cvta.to.global.u64 	%rd4, %rd3;
	cvta.to.global.u64 	%rd5, %rd1;
	cvta.to.global.u64 	%rd6, %rd2;
	mul.wide.s32 	%rd7, %r1, 4;
	add.s64 	%rd8, %rd6, %rd7;
	ld.global.u32 	%r5, [%rd8];
	mul.lo.s32 	%r6, %r1, 10;
	mul.wide.s32 	%rd9, %r6, 4;
	add.s64 	%rd10, %rd5, %rd9;
	ld.global.u32 	%r7, [%rd10];
	mul.lo.s32 	%r8, %r5, %r7;
	ld.global.u32 	%r9, [%rd10+4];
	mad.lo.s32 	%r10, %r5, %r9, %r8;
	ld.global.u32 	%r11, [%rd10+8];
	mad.lo.s32 	%r12, %r5, %r11, %r10;
	ld.global.u32 	%r13, [%rd10+12];
	mad.lo.s32 	%r14, %r5, %r13, %r12;
	ld.global.u32 	%r15, [%rd10+16];
	mad.lo.s32 	%r16, %r5, %r15, %r14;
	ld.global.u32 	%r17, [%rd10+20];
	mad.lo.s32 	%r18, %r5, %r17, %r16;
	ld.global.u32 	%r19, [%rd10+24];
	mad.lo.s32 	%r20, %r5, %r19, %r18;
	ld.global.u32 	%r21, [%rd10+28];
	mad.lo.s32 	%r22, %r5, %r21, %r20;
	ld.global.u32 	%r23, [%rd10+32];
	mad.lo.s32 	%r24, %r5, %r23, %r22;
	ld.global.u32 	%r25, [%rd10+36];
	mad.lo.s32 	%r26, %r5, %r25, %r24;
	add.s64 	%rd11, %rd4, %rd7;
	st.global.u32 	[%rd11], %r26;
$L__BB0_2:
	ret;

}


// ===== COMPILED SASS (sm_100) =====

	.target	sm_100

	.elftype	@"ET_EXEC"


//--------------------- .note.nv.tkinfo           --------------------------
	.section	.note.nv.tkinfo,"",@"SHT_NOTE"
	.sectionflags	@"SHF_NOTE_NV_TKINFO"
	.tkinfo
        /*0018*/ 	.word	0x00000002
        /*0030*/ 	.string	""
        /*0030*/ 	.string	"ptxas"
        /*0030*/ 	.string	"Cuda compilation tools, release 13.0, V13.0.88"
        /*0030*/ 	.string	"Build cuda_13.0.r13.0/compiler.36424714_0"
        /*0030*/ 	.string	"-arch sm_100 -m 64 "



//--------------------- .note.nv.cuinfo           --------------------------
	.section	.note.nv.cuinfo,"",@"SHT_NOTE"
	.sectionflags	@"SHF_NOTE_NV_CUINFO"
        /*0018*/ 	.short	0x0002
        /*001a*/ 	.short	0x0064
        /*001c*/ 	.short	0x0082
	.zero		2


//--------------------- .nv.info                  --------------------------
	.section	.nv.info,"",@"SHT_CUDA_INFO"
	.align	4


	//----- nvinfo : EIATTR_REGCOUNT
	.align		4
        /*0000*/ 	.byte	0x04, 0x2f
        /*0002*/ 	.short	(.L_1 - .L_0)
	.align		4
.L_0:
        /*0004*/ 	.word	index@(_Z9matVecMulPiS_S_)
        /*0008*/ 	.word	0x00000013


	//----- nvinfo : EIATTR_FRAME_SIZE
	.align		4
.L_1:
        /*000c*/ 	.byte	0x04, 0x11
        /*000e*/ 	.short	(.L_3 - .L_2)
	.align		4
.L_2:
        /*0010*/ 	.word	index@(_Z9matVecMulPiS_S_)
        /*0014*/ 	.word	0x00000000


	//----- nvinfo : EIATTR_MIN_STACK_SIZE
	.align		4
.L_3:
        /*0018*/ 	.byte	0x04, 0x12
        /*001a*/ 	.short	(.L_5 - .L_4)
	.align		4
.L_4:
        /*001c*/ 	.word	index@(_Z9matVecMulPiS_S_)
        /*0020*/ 	.word	0x00000000
.L_5:


//--------------------- .nv.compat                --------------------------
	.section	.nv.compat,"",@"SHT_CUDA_COMPAT_INFO"
	.align	4
        /*0000*/ 	.byte	0x02, 0x09, 0x00, 0x00, 0x02, 0x02, 0x01, 0x00, 0x02, 0x05, 0x05, 0x00, 0x03, 0x07, 0x01, 0x01
        /*0010*/ 	.byte	0x02, 0x03, 0x00, 0x00, 0x02, 0x06, 0x01, 0x00, 0x04, 0x0b, 0x08, 0x00, 0x09, 0x00, 0x00, 0x00
        /*0020*/ 	.byte	0x00, 0x00, 0x00, 0x00


//--------------------- .nv.info._Z9matVecMulPiS_S_ --------------------------
	.section	.nv.info._Z9matVecMulPiS_S_,"",@"SHT_CUDA_INFO"
	.sectionflags	@""
	.align	4


	//----- nvinfo : EIATTR_CUDA_API_VERSION
	.align		4
        /*0000*/ 	.byte	0x04, 0x37
        /*0002*/ 	.short	(.L_7 - .L_6)
.L_6:
        /*0004*/ 	.word	0x00000082


	//----- nvinfo : EIATTR_KPARAM_INFO
	.align		4
.L_7:
        /*0008*/ 	.byte	0x04, 0x17
        /*000a*/ 	.short	(.L_9 - .L_8)
.L_8:
        /*000c*/ 	.word	0x00000000
        /*0010*/ 	.short	0x0002
        /*0012*/ 	.short	0x0010
        /*0014*/ 	.byte	0x00, 0xf5, 0x21, 0x00


	//----- nvinfo : EIATTR_KPARAM_INFO
	.align		4
.L_9:
        /*0018*/ 	.byte	0x04, 0x17
        /*001a*/ 	.short	(.L_11 - .L_10)
.L_10:
        /*001c*/ 	.word	0x00000000
        /*0020*/ 	.short	0x0001
        /*0022*/ 	.short	0x0008
        /*0024*/ 	.byte	0x00, 0xf5, 0x21, 0x00


	//----- nvinfo : EIATTR_KPARAM_INFO
	.align		4
.L_11:
        /*0028*/ 	.byte	0x04, 0x17
        /*002a*/ 	.short	(.L_13 - .L_12)
.L_12:
        /*002c*/ 	.word	0x00000000
        /*0030*/ 	.short	0x0000
        /*0032*/ 	.short	0x0000
        /*0034*/ 	.byte	0x00, 0xf5, 0x21, 0x00


	//----- nvinfo : EIATTR_SPARSE_MMA_MASK
	.align		4
.L_13:
        /*0038*/ 	.byte	0x03, 0x50
        /*003a*/ 	.short	0x0000


	//----- nvinfo : EIATTR_MAXREG_COUNT
	.align		4
        /*003c*/ 	.byte	0x03, 0x1b
        /*003e*/ 	.short	0x00ff


	//----- nvinfo : EIATTR_MERCURY_ISA_VERSION
	.align		4
        /*0040*/ 	.byte	0x03, 0x5f
        /*0042*/ 	.short	0x0101


	//----- nvinfo : EIATTR_VRC_CTA_INIT_COUNT
	.align		4
        /*0044*/ 	.byte	0x02, 0x4a
	.zero		1
	.zero		1


	//----- nvinfo : EIATTR_EXIT_INSTR_OFFSETS
	.align		4
        /*0048*/ 	.byte	0x04, 0x1c
        /*004a*/ 	.short	(.L_15 - .L_14)


	//   ....[0]....
.L_14:
        /*004c*/ 	.word	0x00000060


	//   ....[1]....
        /*0050*/ 	.word	0x00000250


	//----- nvinfo : EIATTR_CBANK_PARAM_SIZE
	.align		4
.L_15:
        /*0054*/ 	.byte	0x03, 0x19
        /*0056*/ 	.short	0x0018


	//----- nvinfo : EIATTR_PARAM_CBANK
	.align		4
        /*0058*/ 	.byte	0x04, 0x0a
        /*005a*/ 	.short	(.L_17 - .L_16)
	.align		4
.L_16:
        /*005c*/ 	.word	index@(.nv.constant0._Z9matVecMulPiS_S_)
        /*0060*/ 	.short	0x0380
        /*0062*/ 	.short	0x0018


	//----- nvinfo : EIATTR_SW_WAR
	.align		4
.L_17:
        /*0064*/ 	.byte	0x04, 0x36
        /*0066*/ 	.short	(.L_19 - .L_18)
.L_18:
        /*0068*/ 	.word	0x00000008
.L_19:


//--------------------- .nv.callgraph             --------------------------
	.section	.nv.callgraph,"",@"SHT_CUDA_CALLGRAPH"
	.align	4
	.sectionentsize	8
	.align		4
        /*0000*/ 	.word	0x00000000
	.align		4
        /*0004*/ 	.word	0xffffffff
	.align		4
        /*0008*/ 	.word	0x00000000
	.align		4
        /*000c*/ 	.word	0xfffffffe
	.align		4
        /*0010*/ 	.word	0x00000000
	.align		4
        /*0014*/ 	.word	0xfffffffd
	.align		4
        /*0018*/ 	.word	0x00000000
	.align		4
        /*001c*/ 	.word	0xfffffffc


//--------------------- .text._Z9matVecMulPiS_S_  --------------------------
	.section	.text._Z9matVecMulPiS_S_,"ax",@progbits
	.align	128
        .global         _Z9matVecMulPiS_S_
        .type           _Z9matVecMulPiS_S_,@function
        .size           _Z9matVecMulPiS_S_,(.L_x_1 - _Z9matVecMulPiS_S_)
        .other          _Z9matVecMulPiS_S_,@"STO_CUDA_ENTRY STV_DEFAULT"
_Z9matVecMulPiS_S_:
.text._Z9matVecMulPiS_S_:
[----:B------:R-:W-:Y:S01]  /*0000*/  LDC R1, c[0x0][0x37c] ;  /* 0x0000df00ff017b82 */ /* 0x000fe20000000800 */
[----:B------:R-:W0:Y:S07]  /*0010*/  S2R R3, SR_TID.X ;  /* 0x0000000000037919 */ /* 0x000e2e0000002100 */
[----:B------:R-:W0:Y:S08]  /*0020*/  S2UR UR4, SR_CTAID.X ;  /* 0x00000000000479c3 */ /* 0x000e300000002500 */
[----:B------:R-:W0:Y:S02]  /*0030*/  LDC R0, c[0x0][0x360] ;  /* 0x0000d800ff007b82 */ /* 0x000e240000000800 */
[----:B0-----:R-:W-:-:S05]  /*0040*/  IMAD R0, R0, UR4, R3 ;  /* 0x0000000400007c24 */ /* 0x001fca000f8e0203 */
[----:B------:R-:W-:-:S13]  /*0050*/  ISETP.GT.AND P0, PT, R0, 0x9, PT ;  /* 0x000000090000780c */ /* 0x000fda0003f04270 */
[----:B------:R-:W-:Y:S05]  /*0060*/  @P0 EXIT ;  /* 0x000000000000094d */ /* 0x000fea0003800000 */
[----:B------:R-:W0:Y:S01]  /*0070*/  LDC.64 R2, c[0x0][0x388] ;  /* 0x0000e200ff027b82 */ /* 0x000e220000000a00 */
[----:B------:R-:W1:Y:S01]  /*0080*/  LDCU.64 UR4, c[0x0][0x358] ;  /* 0x00006b00ff0477ac */ /* 0x000e620008000a00 */
[----:B------:R-:W-:-:S06]  /*0090*/  IMAD R7, R0, 0xa, RZ ;  /* 0x0000000a00077824 */ /* 0x000fcc00078e02ff */
[----:B------:R-:W2:Y:S01]  /*00a0*/  LDC.64 R4, c[0x0][0x380] ;  /* 0x0000e000ff047b82 */ /* 0x000ea20000000a00 */
[----:B0-----:R-:W-:-:S05]  /*00b0*/  IMAD.WIDE R2, R0, 0x4, R2 ;  /* 0x0000000400027825 */ /* 0x001fca00078e0202 */
[----:B-1----:R0:W3:Y:S01]  /*00c0*/  LDG.E R6, desc[UR4][R2.64] ;  /* 0x0000000402067981 */ /* 0x0020e2000c1e1900 */
[----:B--2---:R-:W-:-:S05]  /*00d0*/  IMAD.WIDE R4, R7, 0x4, R4 ;  /* 0x0000000407047825 */ /* 0x004fca00078e0204 */
[----:B------:R-:W3:Y:S01]  /*00e0*/  LDG.E R7, desc[UR4][R4.64] ;  /* 0x0000000404077981 */ /* 0x000ee2000c1e1900 */
[----:B0-----:R-:W0:Y:S03]  /*00f0*/  LDC.64 R2, c[0x0][0x390] ;  /* 0x0000e400ff027b82 */ /* 0x001e260000000a00 */
[----:B------:R-:W2:Y:S04]  /*0100*/  LDG.E R8, desc[UR4][R4.64+0x4] ;  /* 0x0000040404087981 */ /* 0x000ea8000c1e1900 */
[----:B------:R-:W4:Y:S04]  /*0110*/  LDG.E R9, desc[UR4][R4.64+0x8] ;  /* 0x0000080404097981 */ /* 0x000f28000c1e1900 */
[----:B------:R-:W5:Y:S04]  /*0120*/  LDG.E R10, desc[UR4][R4.64+0xc] ;  /* 0x00000c04040a7981 */ /* 0x000f68000c1e1900 */
[----:B------:R-:W5:Y:S04]  /*0130*/  LDG.E R11, desc[UR4][R4.64+0x10] ;  /* 0x00001004040b7981 */ /* 0x000f68000c1e1900 */
[----:B------:R-:W5:Y:S04]  /*0140*/  LDG.E R12, desc[UR4][R4.64+0x14] ;  /* 0x00001404040c7981 */ /* 0x000f68000c1e1900 */
[----:B------:R-:W5:Y:S04]  /*0150*/  LDG.E R13, desc[UR4][R4.64+0x18] ;  /* 0x00001804040d7981 */ /* 0x000f68000c1e1900 */
[----:B------:R-:W5:Y:S04]  /*0160*/  LDG.E R14, desc[UR4][R4.64+0x1c] ;  /* 0x00001c04040e7981 */ /* 0x000f68000c1e1900 */
[----:B------:R-:W5:Y:S04]  /*0170*/  LDG.E R15, desc[UR4][R4.64+0x20] ;  /* 0x00002004040f7981 */ /* 0x000f68000c1e1900 */
[----:B------:R-:W5:Y:S01]  /*0180*/  LDG.E R16, desc[UR4][R4.64+0x24] ;  /* 0x0000240404107981 */ /* 0x000f62000c1e1900 */
[----:B0-----:R-:W-:-:S04]  /*0190*/  IMAD.WIDE R2, R0, 0x4, R2 ;  /* 0x0000000400027825 */ /* 0x001fc800078e0202 */
[----:B---3--:R-:W-:-:S04]  /*01a0*/  IMAD R7, R6, R7, RZ ;  /* 0x0000000706077224 */ /* 0x008fc800078e02ff */
[----:B--2---:R-:W-:-:S04]  /*01b0*/  IMAD R7, R6, R8, R7 ;  /* 0x0000000806077224 */ /* 0x004fc800078e0207 */
[----:B----4-:R-:W-:-:S04]  /*01c0*/  IMAD R7, R6, R9, R7 ;  /* 0x0000000906077224 */ /* 0x010fc800078e0207 */
[----:B-----5:R-:W-:-:S04]  /*01d0*/  IMAD R7, R6, R10, R7 ;  /* 0x0000000a06077224 */ /* 0x020fc800078e0207 */
[----:B------:R-:W-:-:S04]  /*01e0*/  IMAD R7, R6, R11, R7 ;  /* 0x0000000b06077224 */ /* 0x000fc800078e0207 */
[----:B------:R-:W-:-:S04]  /*01f0*/  IMAD R7, R6, R12, R7 ;  /* 0x0000000c06077224 */ /* 0x000fc800078e0207 */
[----:B------:R-:W-:-:S04]  /*0200*/  IMAD R7, R6, R13, R7 ;  /* 0x0000000d06077224 */ /* 0x000fc800078e0207 */
[----:B------:R-:W-:-:S04]  /*0210*/  IMAD R7, R6, R14, R7 ;  /* 0x0000000e06077224 */ /* 0x000fc800078e0207 */
[----:B------:R-:W-:-:S04]  /*0220*/  IMAD R7, R6, R15, R7 ;  /* 0x0000000f06077224 */ /* 0x000fc800078e0207 */
[----:B------:R-:W-:-:S05]  /*0230*/  IMAD R7, R6, R16, R7 ;  /* 0x0000001006077224 */ /* 0x000fca00078e0207 */
[----:B------:R-:W-:Y:S01]  /*0240*/  STG.E desc[UR4][R2.64], R7 ;  /* 0x0000000702007986 */ /* 0x000fe2000c101904 */
[----:B------:R-:W-:Y:S05]  /*0250*/  EXIT ;  /* 0x000000000000794d */ /* 0x000fea0003800000 */
.L_x_0:
[----:B------:R-:W-:-:S00]  /*0260*/  BRA `(.L_x_0) ;  /* 0xfffffffc00fc7947 */ /* 0x000fc0000383ffff */
[----:B------:R-:W-:-:S00]  /*0270*/  NOP ;  /* 0x0000000000007918 */ /* 0x000fc00000000000 */
        /* <DEDUP_REMOVED lines=8> */
.L_x_1:


//--------------------- .nv.shared.reserved.0     --------------------------
	.section	.nv.shared.reserved.0,"aw",@nobits
	.weak		__nv_reservedSMEM_offset_0_alias
	.size		__nv_reservedSMEM_offset_0_alias, 0, 64
	.other		__nv_reservedSMEM_offset_0_alias,@"STO_CUDA_RESERVED_SHARED STV_DEFAULT"
__nv_reservedSMEM_offset_0_alias:
	.zero		0
	.zero		64


//--------------------- .nv.constant0._Z9matVecMulPiS_S_ --------------------------
	.section	.nv.constant0._Z9matVecMulPiS_S_,"a",@progbits
	.sectionflags	@""
	.align	4
.nv.constant0._Z9matVecMulPiS_S_:
	.zero		920


//--------------------- SYMBOLS --------------------------

	.type		.nv.reservedSmem.offset0,@object
	.size		.nv.reservedSmem.offset0,0x4
